//
// Generated by NVIDIA NVVM Compiler
//
// Compiler Build ID: CL-36424714
// Cuda compilation tools, release 13.0, V13.0.88
// Based on NVVM 20.0.0
//

.version 9.0
.target sm_100
.address_size 64

	// .globl	_Z15TiledConvKernel6Matrix6FilterS_

.visible .entry _Z15TiledConvKernel6Matrix6FilterS_(
	.param .align 8 .b8 _Z15TiledConvKernel6Matrix6FilterS__param_0[24],
	.param .align 8 .b8 _Z15TiledConvKernel6Matrix6FilterS__param_1[24],
	.param .align 8 .b8 _Z15TiledConvKernel6Matrix6FilterS__param_2[24]
)
{


	ret;

}


// ===== COMPILED SASS (sm_100) =====

	.target	sm_100

	.elftype	@"ET_EXEC"


//--------------------- .note.nv.tkinfo           --------------------------
	.section	.note.nv.tkinfo,"",@"SHT_NOTE"
	.sectionflags	@"SHF_NOTE_NV_TKINFO"
	.tkinfo
        /*0018*/ 	.word	0x00000002
        /*0030*/ 	.string	""
        /*0030*/ 	.string	"ptxas"
        /*0030*/ 	.string	"Cuda compilation tools, release 13.0, V13.0.88"
        /*0030*/ 	.string	"Build cuda_13.0.r13.0/compiler.36424714_0"
        /*0030*/ 	.string	"-arch sm_100 -m 64 "



//--------------------- .note.nv.cuinfo           --------------------------
	.section	.note.nv.cuinfo,"",@"SHT_NOTE"
	.sectionflags	@"SHF_NOTE_NV_CUINFO"
        /*0018*/ 	.short	0x0002
        /*001a*/ 	.short	0x0064
        /*001c*/ 	.short	0x0082
	.zero		2


//--------------------- .nv.info                  --------------------------
	.section	.nv.info,"",@"SHT_CUDA_INFO"
	.align	4


	//----- nvinfo : EIATTR_REGCOUNT
	.align		4
        /*0000*/ 	.byte	0x04, 0x2f
        /*0002*/ 	.short	(.L_1 - .L_0)
	.align		4
.L_0:
        /*0004*/ 	.word	index@(_Z15TiledConvKernel6Matrix6FilterS_)
        /*0008*/ 	.word	0x00000004


	//----- nvinfo : EIATTR_FRAME_SIZE
	.align		4
.L_1:
        /*000c*/ 	.byte	0x04, 0x11
        /*000e*/ 	.short	(.L_3 - .L_2)
	.align		4
.L_2:
        /*0010*/ 	.word	index@(_Z15TiledConvKernel6Matrix6FilterS_)
        /*0014*/ 	.word	0x00000000


	//----- nvinfo : EIATTR_MIN_STACK_SIZE
	.align		4
.L_3:
        /*0018*/ 	.byte	0x04, 0x12
        /*001a*/ 	.short	(.L_5 - .L_4)
	.align		4
.L_4:
        /*001c*/ 	.word	index@(_Z15TiledConvKernel6Matrix6FilterS_)
        /*0020*/ 	.word	0x00000000
.L_5:


//--------------------- .nv.compat                --------------------------
	.section	.nv.compat,"",@"SHT_CUDA_COMPAT_INFO"
	.align	4
        /*0000*/ 	.byte	0x02, 0x09, 0x00, 0x00, 0x02, 0x02, 0x01, 0x00, 0x02, 0x05, 0x05, 0x00, 0x03, 0x07, 0x01, 0x01
        /*0010*/ 	.byte	0x02, 0x03, 0x00, 0x00, 0x02, 0x06, 0x01, 0x00, 0x04, 0x0b, 0x08, 0x00, 0x09, 0x00, 0x00, 0x00
        /*0020*/ 	.byte	0x00, 0x00, 0x00, 0x00


//--------------------- .nv.info._Z15TiledConvKernel6Matrix6FilterS_ --------------------------
	.section	.nv.info._Z15TiledConvKernel6Matrix6FilterS_,"",@"SHT_CUDA_INFO"
	.sectionflags	@""
	.align	4


	//----- nvinfo : EIATTR_CUDA_API_VERSION
	.align		4
        /*0000*/ 	.byte	0x04, 0x37
        /*0002*/ 	.short	(.L_7 - .L_6)
.L_6:
        /*0004*/ 	.word	0x00000082


	//----- nvinfo : EIATTR_KPARAM_INFO
	.align		4
.L_7:
        /*0008*/ 	.byte	0x04, 0x17
        /*000a*/ 	.short	(.L_9 - .L_8)
.L_8:
        /*000c*/ 	.word	0x00000000
        /*0010*/ 	.short	0x0002
        /*0012*/ 	.short	0x0030
        /*0014*/ 	.byte	0x00, 0xf0, 0x61, 0x00


	//----- nvinfo : EIATTR_KPARAM_INFO
	.align		4
.L_9:
        /*0018*/ 	.byte	0x04, 0x17
        /*001a*/ 	.short	(.L_11 - .L_10)
.L_10:
        /*001c*/ 	.word	0x00000000
        /*0020*/ 	.short	0x0001
        /*0022*/ 	.short	0x0018
        /*0024*/ 	.byte	0x00, 0xf0, 0x61, 0x00


	//----- nvinfo : EIATTR_KPARAM_INFO
	.align		4
.L_11:
        /*0028*/ 	.byte	0x04, 0x17
        /*002a*/ 	.short	(.L_13 - .L_12)
.L_12:
        /*002c*/ 	.word	0x00000000
        /*0030*/ 	.short	0x0000
        /*0032*/ 	.short	0x0000
        /*0034*/ 	.byte	0x00, 0xf0, 0x61, 0x00


	//----- nvinfo : EIATTR_SPARSE_MMA_MASK
	.align		4
.L_13:
        /*0038*/ 	.byte	0x03, 0x50
        /*003a*/ 	.short	0x0000


	//----- nvinfo : EIATTR_MAXREG_COUNT
	.align		4
        /*003c*/ 	.byte	0x03, 0x1b
        /*003e*/ 	.short	0x00ff


	//----- nvinfo : EIATTR_MERCURY_ISA_VERSION
	.align		4
        /*0040*/ 	.byte	0x03, 0x5f
        /*0042*/ 	.short	0x0101


	//----- nvinfo : EIATTR_VRC_CTA_INIT_COUNT
	.align		4
        /*0044*/ 	.byte	0x02, 0x4a
	.zero		1
	.zero		1


	//----- nvinfo : EIATTR_EXIT_INSTR_OFFSETS
	.align		4
        /*0048*/ 	.byte	0x04, 0x1c
        /*004a*/ 	.short	(.L_15 - .L_14)


	//   ....[0]....
.L_14:
        /*004c*/ 	.word	0x00000010


	//----- nvinfo : EIATTR_CBANK_PARAM_SIZE
	.align		4
.L_15:
        /*0050*/ 	.byte	0x03, 0x19
        /*0052*/ 	.short	0x0048


	//----- nvinfo : EIATTR_PARAM_CBANK
	.align		4
        /*0054*/ 	.byte	0x04, 0x0a
        /*0056*/ 	.short	(.L_17 - .L_16)
	.align		4
.L_16:
        /*0058*/ 	.word	index@(.nv.constant0._Z15TiledConvKernel6Matrix6FilterS_)
        /*005c*/ 	.short	0x0380
        /*005e*/ 	.short	0x0048


	//----- nvinfo : EIATTR_SW_WAR
	.align		4
.L_17:
        /*0060*/ 	.byte	0x04, 0x36
        /*0062*/ 	.short	(.L_19 - .L_18)
.L_18:
        /*0064*/ 	.word	0x00000008
.L_19:


//--------------------- .nv.callgraph             --------------------------
	.section	.nv.callgraph,"",@"SHT_CUDA_CALLGRAPH"
	.align	4
	.sectionentsize	8
	.align		4
        /*0000*/ 	.word	0x00000000
	.align		4
        /*0004*/ 	.word	0xffffffff
	.align		4
        /*0008*/ 	.word	0x00000000
	.align		4
        /*000c*/ 	.word	0xfffffffe
	.align		4
        /*0010*/ 	.word	0x00000000
	.align		4
        /*0014*/ 	.word	0xfffffffd
	.align		4
        /*0018*/ 	.word	0x00000000
	.align		4
        /*001c*/ 	.word	0xfffffffc


//--------------------- .text._Z15TiledConvKernel6Matrix6FilterS_ --------------------------
	.section	.text._Z15TiledConvKernel6Matrix6FilterS_,"ax",@progbits
	.align	128
        .global         _Z15TiledConvKernel6Matrix6FilterS_
        .type           _Z15TiledConvKernel6Matrix6FilterS_,@function
        .size           _Z15TiledConvKernel6Matrix6FilterS_,(.L_x_1 - _Z15TiledConvKernel6Matrix6FilterS_)
        .other          _Z15TiledConvKernel6Matrix6FilterS_,@"STO_CUDA_ENTRY STV_DEFAULT"
_Z15TiledConvKernel6Matrix6FilterS_:
.text._Z15TiledConvKernel6Matrix6FilterS_:
[----:B------:R-:W-:Y:S01]  /*0000*/  LDC R1, c[0x0][0x37c] ;  /* 0x0000df00ff017b82 */ /* 0x000fe20000000800 */
[----:B------:R-:W-:Y:S05]  /*0010*/  EXIT ;  /* 0x000000000000794d */ /* 0x000fea0003800000 */
.L_x_0:
[----:B------:R-:W-:-:S00]  /*0020*/  BRA `(.L_x_0) ;  /* 0xfffffffc00fc7947 */ /* 0x000fc0000383ffff */
[----:B------:R-:W-:-:S00]  /*0030*/  NOP ;  /* 0x0000000000007918 */ /* 0x000fc00000000000 */
        /* <DEDUP_REMOVED lines=12> */
.L_x_1:


//--------------------- .nv.shared.reserved.0     --------------------------
	.section	.nv.shared.reserved.0,"aw",@nobits
	.weak		__nv_reservedSMEM_offset_0_alias
	.size		__nv_reservedSMEM_offset_0_alias, 0, 64
	.other		__nv_reservedSMEM_offset_0_alias,@"STO_CUDA_RESERVED_SHARED STV_DEFAULT"
__nv_reservedSMEM_offset_0_alias:
	.zero		0
	.zero		64


//--------------------- .nv.constant0._Z15TiledConvKernel6Matrix6FilterS_ --------------------------
	.section	.nv.constant0._Z15TiledConvKernel6Matrix6FilterS_,"a",@progbits
	.sectionflags	@""
	.align	4
.nv.constant0._Z15TiledConvKernel6Matrix6FilterS_:
	.zero		968


//--------------------- SYMBOLS --------------------------

	.type		.nv.reservedSmem.offset0,@object
	.size		.nv.reservedSmem.offset0,0x4
